//
// Generated by NVIDIA NVVM Compiler
//
// Compiler Build ID: CL-36424714
// Cuda compilation tools, release 13.0, V13.0.88
// Based on NVVM 20.0.0
//

.version 9.0
.target sm_100
.address_size 64

	// .globl	_Z16generate_datasetPPc
.extern .func  (.param .b32 func_retval0) vprintf
(
	.param .b64 vprintf_param_0,
	.param .b64 vprintf_param_1
)
;
.global .align 1 .b8 $str[11] = {104, 105, 44, 32, 37, 100, 32, 37, 100, 10};

.visible .entry _Z16generate_datasetPPc(
	.param .u64 .ptr .align 1 _Z16generate_datasetPPc_param_0
)
{
	.local .align 8 .b8 	__local_depot0[8];
	.reg .b64 	%SP;
	.reg .b64 	%SPL;
	.reg .b32 	%r<5>;
	.reg .b64 	%rd<5>;

	mov.u64 	%SPL, __local_depot0;
	cvta.local.u64 	%SP, %SPL;
	add.u64 	%rd1, %SP, 0;
	add.u64 	%rd2, %SPL, 0;
	mov.u32 	%r1, %ctaid.x;
	mov.u32 	%r2, %tid.x;
	st.local.v2.u32 	[%rd2], {%r1, %r2};
	mov.u64 	%rd3, $str;
	cvta.global.u64 	%rd4, %rd3;
	{ // callseq 0, 0
	.param .b64 param0;
	st.param.b64 	[param0], %rd4;
	.param .b64 param1;
	st.param.b64 	[param1], %rd1;
	.param .b32 retval0;
	call.uni (retval0), 
	vprintf, 
	(
	param0, 
	param1
	);
	ld.param.b32 	%r3, [retval0];
	} // callseq 0
	ret;

}


// ===== COMPILED SASS (sm_100) =====

	.target	sm_100

	.elftype	@"ET_EXEC"


//--------------------- .note.nv.tkinfo           --------------------------
	.section	.note.nv.tkinfo,"",@"SHT_NOTE"
	.sectionflags	@"SHF_NOTE_NV_TKINFO"
	.tkinfo
        /*0018*/ 	.word	0x00000002
        /*0030*/ 	.string	""
        /*0030*/ 	.string	"ptxas"
        /*0030*/ 	.string	"Cuda compilation tools, release 13.0, V13.0.88"
        /*0030*/ 	.string	"Build cuda_13.0.r13.0/compiler.36424714_0"
        /*0030*/ 	.string	"-arch sm_100 -m 64 "



//--------------------- .note.nv.cuinfo           --------------------------
	.section	.note.nv.cuinfo,"",@"SHT_NOTE"
	.sectionflags	@"SHF_NOTE_NV_CUINFO"
        /*0018*/ 	.short	0x0002
        /*001a*/ 	.short	0x0064
        /*001c*/ 	.short	0x0082
	.zero		2


//--------------------- .nv.info                  --------------------------
	.section	.nv.info,"",@"SHT_CUDA_INFO"
	.align	4


	//----- nvinfo : EIATTR_REGCOUNT
	.align		4
        /*0000*/ 	.byte	0x04, 0x2f
        /*0002*/ 	.short	(.L_2 - .L_1)
	.align		4
.L_1:
        /*0004*/ 	.word	index@(_Z16generate_datasetPPc)
        /*0008*/ 	.word	0x00000018


	//----- nvinfo : EIATTR_FRAME_SIZE
	.align		4
.L_2:
        /*000c*/ 	.byte	0x04, 0x11
        /*000e*/ 	.short	(.L_4 - .L_3)
	.align		4
.L_3:
        /*0010*/ 	.word	index@(_Z16generate_datasetPPc)
        /*0014*/ 	.word	0x00000008


	//----- nvinfo : EIATTR_MIN_STACK_SIZE
	.align		4
.L_4:
        /*0018*/ 	.byte	0x04, 0x12
        /*001a*/ 	.short	(.L_6 - .L_5)
	.align		4
.L_5:
        /*001c*/ 	.word	index@(_Z16generate_datasetPPc)
        /*0020*/ 	.word	0x00000008
.L_6:


//--------------------- .nv.compat                --------------------------
	.section	.nv.compat,"",@"SHT_CUDA_COMPAT_INFO"
	.align	4
        /*0000*/ 	.byte	0x02, 0x09, 0x00, 0x00, 0x02, 0x02, 0x01, 0x00, 0x02, 0x05, 0x05, 0x00, 0x03, 0x07, 0x01, 0x01
        /*0010*/ 	.byte	0x02, 0x03, 0x00, 0x00, 0x02, 0x06, 0x01, 0x00, 0x04, 0x0b, 0x08, 0x00, 0x09, 0x00, 0x00, 0x00
        /*0020*/ 	.byte	0x00, 0x00, 0x00, 0x00


//--------------------- .nv.info._Z16generate_datasetPPc --------------------------
	.section	.nv.info._Z16generate_datasetPPc,"",@"SHT_CUDA_INFO"
	.sectionflags	@""
	.align	4


	//----- nvinfo : EIATTR_CUDA_API_VERSION
	.align		4
        /*0000*/ 	.byte	0x04, 0x37
        /*0002*/ 	.short	(.L_8 - .L_7)
.L_7:
        /*0004*/ 	.word	0x00000082


	//----- nvinfo : EIATTR_KPARAM_INFO
	.align		4
.L_8:
        /*0008*/ 	.byte	0x04, 0x17
        /*000a*/ 	.short	(.L_10 - .L_9)
.L_9:
        /*000c*/ 	.word	0x00000000
        /*0010*/ 	.short	0x0000
        /*0012*/ 	.short	0x0000
        /*0014*/ 	.byte	0x00, 0xf5, 0x21, 0x00


	//----- nvinfo : EIATTR_SPARSE_MMA_MASK
	.align		4
.L_10:
        /*0018*/ 	.byte	0x03, 0x50
        /*001a*/ 	.short	0x0000


	//----- nvinfo : EIATTR_MAXREG_COUNT
	.align		4
        /*001c*/ 	.byte	0x03, 0x1b
        /*001e*/ 	.short	0x00ff


	//----- nvinfo : EIATTR_EXTERNS
	.align		4
        /*0020*/ 	.byte	0x04, 0x0f
        /*0022*/ 	.short	(.L_12 - .L_11)


	//   ....[0]....
	.align		4
.L_11:
        /*0024*/ 	.word	index@(vprintf)


	//----- nvinfo : EIATTR_MERCURY_ISA_VERSION
	.align		4
.L_12:
        /*0028*/ 	.byte	0x03, 0x5f
        /*002a*/ 	.short	0x0101


	//----- nvinfo : EIATTR_VRC_CTA_INIT_COUNT
	.align		4
        /*002c*/ 	.byte	0x02, 0x4a
	.zero		1
	.zero		1


	//----- nvinfo : EIATTR_SYSCALL_OFFSETS
	.align		4
        /*0030*/ 	.byte	0x04, 0x46
        /*0032*/ 	.short	(.L_14 - .L_13)


	//   ....[0]....
.L_13:
        /*0034*/ 	.word	0x000000f0


	//----- nvinfo : EIATTR_EXIT_INSTR_OFFSETS
	.align		4
.L_14:
        /*0038*/ 	.byte	0x04, 0x1c
        /*003a*/ 	.short	(.L_16 - .L_15)


	//   ....[0]....
.L_15:
        /*003c*/ 	.word	0x00000100


	//----- nvinfo : EIATTR_CBANK_PARAM_SIZE
	.align		4
.L_16:
        /*0040*/ 	.byte	0x03, 0x19
        /*0042*/ 	.short	0x0008


	//----- nvinfo : EIATTR_PARAM_CBANK
	.align		4
        /*0044*/ 	.byte	0x04, 0x0a
        /*0046*/ 	.short	(.L_18 - .L_17)
	.align		4
.L_17:
        /*0048*/ 	.word	index@(.nv.constant0._Z16generate_datasetPPc)
        /*004c*/ 	.short	0x0380
        /*004e*/ 	.short	0x0008


	//----- nvinfo : EIATTR_SW_WAR
	.align		4
.L_18:
        /*0050*/ 	.byte	0x04, 0x36
        /*0052*/ 	.short	(.L_20 - .L_19)
.L_19:
        /*0054*/ 	.word	0x00000008
.L_20:


//--------------------- .nv.callgraph             --------------------------
	.section	.nv.callgraph,"",@"SHT_CUDA_CALLGRAPH"
	.align	4
	.sectionentsize	8
	.align		4
        /*0000*/ 	.word	0x00000000
	.align		4
        /*0004*/ 	.word	0xffffffff
	.align		4
        /*0008*/ 	.word	index@(_Z16generate_datasetPPc)
	.align		4
        /*000c*/ 	.word	index@(vprintf)
	.align		4
        /*0010*/ 	.word	0x00000000
	.align		4
        /*0014*/ 	.word	0xfffffffe
	.align		4
        /*0018*/ 	.word	0x00000000
	.align		4
        /*001c*/ 	.word	0xfffffffd
	.align		4
        /*0020*/ 	.word	0x00000000
	.align		4
        /*0024*/ 	.word	0xfffffffc


//--------------------- .nv.constant4             --------------------------
	.section	.nv.constant4,"a",@progbits
	.align	8
	.align		8
.nv.constant4:
        /*0000*/ 	.dword	vprintf
	.align		8
        /*0008*/ 	.dword	$str


//--------------------- .text._Z16generate_datasetPPc --------------------------
	.section	.text._Z16generate_datasetPPc,"ax",@progbits
	.align	128
        .global         _Z16generate_datasetPPc
        .type           _Z16generate_datasetPPc,@function
        .size           _Z16generate_datasetPPc,(.L_x_2 - _Z16generate_datasetPPc)
        .other          _Z16generate_datasetPPc,@"STO_CUDA_ENTRY STV_DEFAULT"
_Z16generate_datasetPPc:
.text._Z16generate_datasetPPc:
[----:B------:R-:W0:Y:S01]  /*0000*/  LDC R1, c[0x0][0x37c] ;  /* 0x0000df00ff017b82 */ /* 0x000e220000000800 */
[----:B------:R-:W1:Y:S01]  /*0010*/  S2R R8, SR_CTAID.X ;  /* 0x0000000000087919 */ /* 0x000e620000002500 */
[----:B0-----:R-:W-:Y:S01]  /*0020*/  VIADD R1, R1, 0xfffffff8 ;  /* 0xfffffff801017836 */ /* 0x001fe20000000000 */
[----:B------:R-:W-:Y:S01]  /*0030*/  MOV R0, 0x0 ;  /* 0x0000000000007802 */ /* 0x000fe20000000f00 */
[----:B------:R-:W0:Y:S01]  /*0040*/  LDCU UR4, c[0x0][0x2f8] ;  /* 0x00005f00ff0477ac */ /* 0x000e220008000800 */
[----:B------:R-:W1:Y:S03]  /*0050*/  S2R R9, SR_TID.X ;  /* 0x0000000000097919 */ /* 0x000e660000002100 */
[----:B------:R2:W3:Y:S01]  /*0060*/  LDC.64 R2, c[0x4][R0] ;  /* 0x0100000000027b82 */ /* 0x0004e20000000a00 */
[----:B------:R-:W4:Y:S01]  /*0070*/  LDCU.64 UR6, c[0x4][0x8] ;  /* 0x01000100ff0677ac */ /* 0x000f220008000a00 */
[----:B------:R-:W5:Y:S01]  /*0080*/  LDCU UR5, c[0x0][0x2fc] ;  /* 0x00005f80ff0577ac */ /* 0x000f620008000800 */
[----:B0-----:R-:W-:Y:S01]  /*0090*/  IADD3 R6, P0, PT, R1, UR4, RZ ;  /* 0x0000000401067c10 */ /* 0x001fe2000ff1e0ff */
[----:B----4-:R-:W-:Y:S01]  /*00a0*/  IMAD.U32 R4, RZ, RZ, UR6 ;  /* 0x00000006ff047e24 */ /* 0x010fe2000f8e00ff */
[----:B------:R-:W-:-:S03]  /*00b0*/  MOV R5, UR7 ;  /* 0x0000000700057c02 */ /* 0x000fc60008000f00 */
[----:B-----5:R-:W-:Y:S01]  /*00c0*/  IMAD.X R7, RZ, RZ, UR5, P0 ;  /* 0x00000005ff077e24 */ /* 0x020fe200080e06ff */
[----:B-1----:R2:W-:Y:S07]  /*00d0*/  STL.64 [R1], R8 ;  /* 0x0000000801007387 */ /* 0x0025ee0000100a00 */
[----:B------:R-:W-:-:S07]  /*00e0*/  LEPC R20, `(.L_x_0) ;  /* 0x000000001014794e */ /* 0x000fce0000000000 */
[----:B--23--:R-:W-:Y:S05]  /*00f0*/  CALL.ABS.NOINC R2 ;  /* 0x0000000002007343 */ /* 0x00cfea0003c00000 */
.L_x_0:
[----:B------:R-:W-:Y:S05]  /*0100*/  EXIT ;  /* 0x000000000000794d */ /* 0x000fea0003800000 */
.L_x_1:
[----:B------:R-:W-:-:S00]  /*0110*/  BRA `(.L_x_1) ;  /* 0xfffffffc00fc7947 */ /* 0x000fc0000383ffff */
[----:B------:R-:W-:-:S00]  /*0120*/  NOP ;  /* 0x0000000000007918 */ /* 0x000fc00000000000 */
        /* <DEDUP_REMOVED lines=13> */
.L_x_2:


//--------------------- .nv.global.init           --------------------------
	.section	.nv.global.init,"aw",@progbits
.nv.global.init:
	.type		$str,@object
	.size		$str,(.L_0 - $str)
$str:
        /*0000*/ 	.byte	0x68, 0x69, 0x2c, 0x20, 0x25, 0x64, 0x20, 0x25, 0x64, 0x0a, 0x00
.L_0:


//--------------------- .nv.shared.reserved.0     --------------------------
	.section	.nv.shared.reserved.0,"aw",@nobits
	.weak		__nv_reservedSMEM_offset_0_alias
	.size		__nv_reservedSMEM_offset_0_alias, 0, 64
	.other		__nv_reservedSMEM_offset_0_alias,@"STO_CUDA_RESERVED_SHARED STV_DEFAULT"
__nv_reservedSMEM_offset_0_alias:
	.zero		0
	.zero		64


//--------------------- .nv.constant0._Z16generate_datasetPPc --------------------------
	.section	.nv.constant0._Z16generate_datasetPPc,"a",@progbits
	.sectionflags	@""
	.align	4
.nv.constant0._Z16generate_datasetPPc:
	.zero		904


//--------------------- SYMBOLS --------------------------

	.type		.nv.reservedSmem.offset0,@object
	.size		.nv.reservedSmem.offset0,0x4
	.type		vprintf,@function
